	.headerflags	@"EF_CUDA_TEXMODE_UNIFIED EF_CUDA_64BIT_ADDRESS EF_CUDA_ACCELERATORS EF_CUDA_SM90 EF_CUDA_VIRTUAL_SM(EF_CUDA_SM90)"
	.elftype	@"ET_EXEC"


//--------------------- .nv.info                  --------------------------
	.section	.nv.info,"",@"SHT_CUDA_INFO"
	.align	4


	//----- nvinfo : EIATTR_REGCOUNT
	.align		4
        /*0000*/ 	.byte	0x04, 0x2f
        /*0002*/ 	.short	(.L_3 - .L_2)
	.align		4
.L_2:
        /*0004*/ 	.word	index@(triton_poi_fused__native_batch_norm_legit_no_training_convolution_relu_21)
        /*0008*/ 	.word	0x00000017


	//----- nvinfo : EIATTR_MIN_STACK_SIZE
	.align		4
.L_3:
        /*000c*/ 	.byte	0x04, 0x12
        /*000e*/ 	.short	(.L_5 - .L_4)
	.align		4
.L_4:
        /*0010*/ 	.word	index@(triton_poi_fused__native_batch_norm_legit_no_training_convolution_relu_21)
        /*0014*/ 	.word	0x00000000


	//----- nvinfo : EIATTR_FRAME_SIZE
	.align		4
.L_5:
        /*0018*/ 	.byte	0x04, 0x11
        /*001a*/ 	.short	(.L_7 - .L_6)
	.align		4
.L_6:
        /*001c*/ 	.word	index@(triton_poi_fused__native_batch_norm_legit_no_training_convolution_relu_21)
        /*0020*/ 	.word	0x00000000


	//----- nvinfo : EIATTR_MIN_STACK_SIZE
	.align		4
.L_7:
        /*0024*/ 	.byte	0x04, 0x12
        /*0026*/ 	.short	(.L_9 - .L_8)
	.align		4
.L_8:
        /*0028*/ 	.word	index@(triton_poi_fused__native_batch_norm_legit_no_training_convolution_relu_21)
        /*002c*/ 	.word	0x00000000
.L_9:


//--------------------- .nv.info.triton_poi_fused__native_batch_norm_legit_no_training_convolution_relu_21 --------------------------
	.section	.nv.info.triton_poi_fused__native_batch_norm_legit_no_training_convolution_relu_21,"",@"SHT_CUDA_INFO"
	.sectionflags	@""
	.align	4


	//----- nvinfo : EIATTR_CUDA_API_VERSION
	.align		4
        /*0000*/ 	.byte	0x04, 0x37
        /*0002*/ 	.short	(.L_11 - .L_10)
.L_10:
        /*0004*/ 	.word	0x0000007c


	//----- nvinfo : EIATTR_KPARAM_INFO
	.align		4
.L_11:
        /*0008*/ 	.byte	0x04, 0x17
        /*000a*/ 	.short	(.L_13 - .L_12)
.L_12:
        /*000c*/ 	.word	0x00000000
        /*0010*/ 	.short	0x0007
        /*0012*/ 	.short	0x0038
        /*0014*/ 	.byte	0x00, 0xf0, 0x11, 0x00


	//----- nvinfo : EIATTR_KPARAM_INFO
	.align		4
.L_13:
        /*0018*/ 	.byte	0x04, 0x17
        /*001a*/ 	.short	(.L_15 - .L_14)
.L_14:
        /*001c*/ 	.word	0x00000000
        /*0020*/ 	.short	0x0006
        /*0022*/ 	.short	0x0030
        /*0024*/ 	.byte	0x00, 0xf4, 0x21, 0x00


	//----- nvinfo : EIATTR_KPARAM_INFO
	.align		4
.L_15:
        /*0028*/ 	.byte	0x04, 0x17
        /*002a*/ 	.short	(.L_17 - .L_16)
.L_16:
        /*002c*/ 	.word	0x00000000
        /*0030*/ 	.short	0x0005
        /*0032*/ 	.short	0x0028
        /*0034*/ 	.byte	0x00, 0xf4, 0x21, 0x00


	//----- nvinfo : EIATTR_KPARAM_INFO
	.align		4
.L_17:
        /*0038*/ 	.byte	0x04, 0x17
        /*003a*/ 	.short	(.L_19 - .L_18)
.L_18:
        /*003c*/ 	.word	0x00000000
        /*0040*/ 	.short	0x0004
        /*0042*/ 	.short	0x0020
        /*0044*/ 	.byte	0x00, 0xf4, 0x21, 0x00


	//----- nvinfo : EIATTR_KPARAM_INFO
	.align		4
.L_19:
        /*0048*/ 	.byte	0x04, 0x17
        /*004a*/ 	.short	(.L_21 - .L_20)
.L_20:
        /*004c*/ 	.word	0x00000000
        /*0050*/ 	.short	0x0003
        /*0052*/ 	.short	0x0018
        /*0054*/ 	.byte	0x00, 0xf4, 0x21, 0x00


	//----- nvinfo : EIATTR_KPARAM_INFO
	.align		4
.L_21:
        /*0058*/ 	.byte	0x04, 0x17
        /*005a*/ 	.short	(.L_23 - .L_22)
.L_22:
        /*005c*/ 	.word	0x00000000
        /*0060*/ 	.short	0x0002
        /*0062*/ 	.short	0x0010
        /*0064*/ 	.byte	0x00, 0xf4, 0x21, 0x00


	//----- nvinfo : EIATTR_KPARAM_INFO
	.align		4
.L_23:
        /*0068*/ 	.byte	0x04, 0x17
        /*006a*/ 	.short	(.L_25 - .L_24)
.L_24:
        /*006c*/ 	.word	0x00000000
        /*0070*/ 	.short	0x0001
        /*0072*/ 	.short	0x0008
        /*0074*/ 	.byte	0x00, 0xf4, 0x21, 0x00


	//----- nvinfo : EIATTR_KPARAM_INFO
	.align		4
.L_25:
        /*0078*/ 	.byte	0x04, 0x17
        /*007a*/ 	.short	(.L_27 - .L_26)
.L_26:
        /*007c*/ 	.word	0x00000000
        /*0080*/ 	.short	0x0000
        /*0082*/ 	.short	0x0000
        /*0084*/ 	.byte	0x00, 0xf4, 0x21, 0x00


	//----- nvinfo : EIATTR_SPARSE_MMA_MASK
	.align		4
.L_27:
        /*0088*/ 	.byte	0x03, 0x50
        /*008a*/ 	.short	0x0000


	//----- nvinfo : EIATTR_MAXREG_COUNT
	.align		4
        /*008c*/ 	.byte	0x03, 0x1b
        /*008e*/ 	.short	0x00ff


	//----- nvinfo : EIATTR_EXIT_INSTR_OFFSETS
	.align		4
        /*0090*/ 	.byte	0x04, 0x1c
        /*0092*/ 	.short	(.L_29 - .L_28)


	//   ....[0]....
.L_28:
        /*0094*/ 	.word	0x00000350


	//   ....[1]....
        /*0098*/ 	.word	0x00000370


	//----- nvinfo : EIATTR_REQNTID
	.align		4
.L_29:
        /*009c*/ 	.byte	0x04, 0x10
        /*009e*/ 	.short	(.L_31 - .L_30)
.L_30:
        /*00a0*/ 	.word	0x00000080
        /*00a4*/ 	.word	0x00000001
        /*00a8*/ 	.word	0x00000001


	//----- nvinfo : EIATTR_CBANK_PARAM_SIZE
	.align		4
.L_31:
        /*00ac*/ 	.byte	0x03, 0x19
        /*00ae*/ 	.short	0x003c


	//----- nvinfo : EIATTR_PARAM_CBANK
	.align		4
        /*00b0*/ 	.byte	0x04, 0x0a
        /*00b2*/ 	.short	(.L_33 - .L_32)
	.align		4
.L_32:
        /*00b4*/ 	.word	index@(.nv.constant0.triton_poi_fused__native_batch_norm_legit_no_training_convolution_relu_21)
        /*00b8*/ 	.short	0x0210
        /*00ba*/ 	.short	0x003c


	//----- nvinfo : EIATTR_SW_WAR
	.align		4
.L_33:
        /*00bc*/ 	.byte	0x04, 0x36
        /*00be*/ 	.short	(.L_35 - .L_34)
.L_34:
        /*00c0*/ 	.word	0x00000008
.L_35:


//--------------------- .nv.callgraph             --------------------------
	.section	.nv.callgraph,"",@"SHT_CUDA_CALLGRAPH"
	.align	4
	.sectionentsize	8
	.align		4
        /*0000*/ 	.word	0x00000000
	.align		4
        /*0004*/ 	.word	0xffffffff
	.align		4
        /*0008*/ 	.word	0x00000000
	.align		4
        /*000c*/ 	.word	0xfffffffe
	.align		4
        /*0010*/ 	.word	0x00000000
	.align		4
        /*0014*/ 	.word	0xfffffffd
	.align		4
        /*0018*/ 	.word	0x00000000
	.align		4
        /*001c*/ 	.word	0xfffffffc


//--------------------- .nv.constant4             --------------------------
	.section	.nv.constant4,"a",@progbits
	.align	8
	.align		8
.nv.constant4:
        /*0000*/ 	.dword	_$_str
	.align		8
        /*0008*/ 	.dword	_$_str_$_2


//--------------------- .text.triton_poi_fused__native_batch_norm_legit_no_training_convolution_relu_21 --------------------------
	.section	.text.triton_poi_fused__native_batch_norm_legit_no_training_convolution_relu_21,"ax",@progbits
	.align	128
        .global         triton_poi_fused__native_batch_norm_legit_no_training_convolution_relu_21
        .type           triton_poi_fused__native_batch_norm_legit_no_training_convolution_relu_21,@function
        .size           triton_poi_fused__native_batch_norm_legit_no_training_convolution_relu_21,(.L_x_1 - triton_poi_fused__native_batch_norm_legit_no_training_convolution_relu_21)
        .other          triton_poi_fused__native_batch_norm_legit_no_training_convolution_relu_21,@"STO_CUDA_ENTRY STV_DEFAULT"
triton_poi_fused__native_batch_norm_legit_no_training_convolution_relu_21:
.text.triton_poi_fused__native_batch_norm_legit_no_training_convolution_relu_21:
[----:B------:R-:W0:Y:S01]  /*0000*/  LDC R1, c[0x0][0x28] ;  /* 0x00000a00ff017b82 */ /* 0x000e220000000800 */
[----:B------:R-:W1:Y:S07]  /*0010*/  S2R R0, SR_TID.X ;  /* 0x0000000000007919 */ /* 0x000e6e0000002100 */
[----:B------:R-:W2:Y:S01]  /*0020*/  LDC.64 R12, c[0x0][0x228] ;  /* 0x00008a00ff0c7b82 */ /* 0x000ea20000000a00 */
[----:B------:R-:W-:Y:S01]  /*0030*/  CS2R R4, SRZ ;  /* 0x0000000000047805 */ /* 0x000fe2000001ff00 */
[----:B------:R-:W-:Y:S01]  /*0040*/  ULDC.64 UR4, c[0x0][0x208] ;  /* 0x0000820000047ab9 */ /* 0x000fe20000000a00 */
[----:B------:R-:W3:Y:S05]  /*0050*/  S2R R3, SR_CTAID.X ;  /* 0x0000000000037919 */ /* 0x000eea0000002500 */
[----:B------:R-:W4:Y:S08]  /*0060*/  LDC.64 R10, c[0x0][0x218] ;  /* 0x00008600ff0a7b82 */ /* 0x000f300000000a00 */
[----:B------:R-:W5:Y:S08]  /*0070*/  LDC.64 R14, c[0x0][0x220] ;  /* 0x00008800ff0e7b82 */ /* 0x000f700000000a00 */
[----:B------:R-:W5:Y:S01]  /*0080*/  LDC.64 R16, c[0x0][0x230] ;  /* 0x00008c00ff107b82 */ /* 0x000f620000000a00 */
[----:B-1----:R-:W-:-:S07]  /*0090*/  LOP3.LUT R0, R0, 0x7f, RZ, 0xc0, !PT ;  /* 0x0000007f00007812 */ /* 0x002fce00078ec0ff */
[----:B------:R-:W1:Y:S01]  /*00a0*/  LDC.64 R6, c[0x0][0x238] ;  /* 0x00008e00ff067b82 */ /* 0x000e620000000a00 */
[----:B---3--:R-:W-:Y:S02]  /*00b0*/  SHF.R.S32.HI R2, RZ, 0x18, R3 ;  /* 0x00000018ff027819 */ /* 0x008fe40000011403 */
[----:B------:R-:W-:Y:S02]  /*00c0*/  LEA R0, R3, R0, 0x7 ;  /* 0x0000000003007211 */ /* 0x000fe400078e38ff */
[----:B------:R-:W-:Y:S02]  /*00d0*/  SGXT R3, R2, 0x1 ;  /* 0x000000010203781a */ /* 0x000fe40000000200 */
[----:B------:R-:W-:Y:S02]  /*00e0*/  ISETP.GE.AND P0, PT, R0, 0x3200, PT ;  /* 0x000032000000780c */ /* 0x000fe40003f06270 */
[----:B------:R-:W-:-:S04]  /*00f0*/  LEA.HI R3, R3, R0, RZ, 0x7 ;  /* 0x0000000003037211 */ /* 0x000fc800078f38ff */
[----:B------:R-:W-:-:S04]  /*0100*/  LOP3.LUT R3, R3, 0xffffff80, RZ, 0xc0, !PT ;  /* 0xffffff8003037812 */ /* 0x000fc800078ec0ff */
[----:B------:R-:W-:Y:S02]  /*0110*/  IADD3 R19, R0, -R3, RZ ;  /* 0x8000000300137210 */ /* 0x000fe40007ffe0ff */
[----:B------:R-:W3:Y:S03]  /*0120*/  LDC.64 R2, c[0x0][0x210] ;  /* 0x00008400ff027b82 */ /* 0x000ee60000000a00 */
[----:B--2---:R-:W-:-:S05]  /*0130*/  IMAD.WIDE R12, R19, 0x4, R12 ;  /* 0x00000004130c7825 */ /* 0x004fca00078e020c */
[----:B------:R5:W2:Y:S01]  /*0140*/  @!P0 LDG.E.EL R4, desc[UR4][R12.64] ;  /* 0x000000040c048981 */ /* 0x000aa2000c2e1900 */
[----:B------:R-:W-:Y:S01]  /*0150*/  CS2R R8, SRZ ;  /* 0x0000000000087805 */ /* 0x000fe2000001ff00 */
[----:B----4-:R-:W-:-:S05]  /*0160*/  IMAD.WIDE R10, R19, 0x4, R10 ;  /* 0x00000004130a7825 */ /* 0x010fca00078e020a */
[----:B------:R4:W2:Y:S01]  /*0170*/  @!P0 LDG.E.EL R8, desc[UR4][R10.64] ;  /* 0x000000040a088981 */ /* 0x0008a2000c2e1900 */
[----:B-----5:R-:W-:-:S04]  /*0180*/  IMAD.WIDE R12, R19, 0x4, R14 ;  /* 0x00000004130c7825 */ /* 0x020fc800078e020e */
[----:B---3--:R-:W-:Y:S01]  /*0190*/  IMAD.WIDE R2, R0, 0x4, R2 ;  /* 0x0000000400027825 */ /* 0x008fe200078e0202 */
[----:B------:R-:W3:Y:S04]  /*01a0*/  @!P0 LDG.E.EL R9, desc[UR4][R12.64] ;  /* 0x000000040c098981 */ /* 0x000ee8000c2e1900 */
[----:B------:R-:W5:Y:S01]  /*01b0*/  @!P0 LDG.E R5, desc[UR4][R2.64] ;  /* 0x0000000402058981 */ /* 0x000f62000c1e1900 */
[----:B0-----:R-:W-:-:S04]  /*01c0*/  IMAD.WIDE R14, R19, 0x4, R16 ;  /* 0x00000004130e7825 */ /* 0x001fc800078e0210 */
[----:B-1----:R-:W-:Y:S01]  /*01d0*/  IMAD.WIDE R16, R19, 0x4, R6 ;  /* 0x0000000413107825 */ /* 0x002fe200078e0206 */
[----:B------:R-:W-:Y:S01]  /*01e0*/  CS2R R18, SRZ ;  /* 0x0000000000127805 */ /* 0x000fe2000001ff00 */
[----:B----4-:R-:W-:Y:S01]  /*01f0*/  HFMA2.MMA R11, -RZ, RZ, 1.625, 0 ;  /* 0x3e800000ff0b7435 */ /* 0x010fe200000001ff */
[----:B------:R-:W0:Y:S04]  /*0200*/  LDC.64 R6, c[0x0][0x240] ;  /* 0x00009000ff067b82 */ /* 0x000e280000000a00 */
[----:B------:R-:W4:Y:S04]  /*0210*/  @!P0 LDG.E.EL R18, desc[UR4][R14.64] ;  /* 0x000000040e128981 */ /* 0x000f28000c2e1900 */
[----:B------:R-:W4:Y:S01]  /*0220*/  @!P0 LDG.E.EL R19, desc[UR4][R16.64] ;  /* 0x0000000410138981 */ /* 0x000f22000c2e1900 */
[----:B0-----:R-:W-:-:S04]  /*0230*/  IMAD.WIDE R6, R0, 0x4, R6 ;  /* 0x0000000400067825 */ /* 0x001fc800078e0206 */
[----:B--2---:R-:W-:-:S04]  /*0240*/  FADD R4, R4, 9.9999997473787516356e-06 ;  /* 0x3727c5ac04047421 */ /* 0x004fc80000000000 */
[----:B------:R-:W0:Y:S02]  /*0250*/  MUFU.SQRT R20, R4 ;  /* 0x0000000400147308 */ /* 0x000e240000002000 */
[C---:B0-----:R-:W-:Y:S02]  /*0260*/  FSETP.GT.AND P1, PT, R20.reuse, 8.50705917302346158658e+37, PT ;  /* 0x7e8000001400780b */ /* 0x041fe40003f24000 */
[----:B------:R-:W-:-:S11]  /*0270*/  FSETP.GEU.AND P2, PT, R20, 1.175494350822287508e-38, PT ;  /* 0x008000001400780b */ /* 0x000fd60003f4e000 */
[----:B------:R-:W-:-:S04]  /*0280*/  @P1 FMUL R20, R20, 0.25 ;  /* 0x3e80000014141820 */ /* 0x000fc80000400000 */
[----:B------:R-:W-:-:S06]  /*0290*/  @!P2 FMUL R20, R20, 16777216 ;  /* 0x4b8000001414a820 */ /* 0x000fcc0000400000 */
[----:B------:R-:W0:Y:S01]  /*02a0*/  MUFU.RCP R20, R20 ;  /* 0x0000001400147308 */ /* 0x000e220000001000 */
[----:B------:R-:W-:Y:S01]  /*02b0*/  FSEL R11, R11, 1, P1 ;  /* 0x3f8000000b0b7808 */ /* 0x000fe20000800000 */
[----:B-----5:R-:W-:-:S04]  /*02c0*/  FADD R5, R8, R5 ;  /* 0x0000000508057221 */ /* 0x020fc80000000000 */
[----:B------:R-:W-:Y:S01]  /*02d0*/  @!P2 FMUL R11, R11, 16777216 ;  /* 0x4b8000000b0ba820 */ /* 0x000fe20000400000 */
[----:B---3--:R-:W-:-:S03]  /*02e0*/  FADD R9, R5, -R9 ;  /* 0x8000000905097221 */ /* 0x008fc60000000000 */
[----:B0-----:R-:W-:-:S04]  /*02f0*/  FMUL R4, R20, R11 ;  /* 0x0000000b14047220 */ /* 0x001fc80000400000 */
[----:B------:R-:W-:-:S04]  /*0300*/  FMUL R4, R9, R4 ;  /* 0x0000000409047220 */ /* 0x000fc80000400000 */
[----:B----4-:R-:W-:Y:S01]  /*0310*/  FFMA R4, R4, R18, R19 ;  /* 0x0000001204047223 */ /* 0x010fe20000000013 */
[----:B------:R0:W-:Y:S04]  /*0320*/  @!P0 STG.E desc[UR4][R2.64], R5 ;  /* 0x0000000502008986 */ /* 0x0001e8000c101904 */
[----:B------:R-:W-:-:S04]  /*0330*/  FSETP.GEU.AND P1, PT, R4, RZ, PT ;  /* 0x000000ff0400720b */ /* 0x000fc80003f2e000 */
[----:B------:R-:W-:Y:S01]  /*0340*/  FSEL R9, R4, RZ, P1 ;  /* 0x000000ff04097208 */ /* 0x000fe20000800000 */
[----:B0-----:R-:W-:Y:S08]  /*0350*/  @P0 EXIT ;  /* 0x000000000000094d */ /* 0x001ff00003800000 */
[----:B------:R-:W-:Y:S01]  /*0360*/  STG.E desc[UR4][R6.64], R9 ;  /* 0x0000000906007986 */ /* 0x000fe2000c101904 */
[----:B------:R-:W-:Y:S05]  /*0370*/  EXIT ;  /* 0x000000000000794d */ /* 0x000fea0003800000 */
.L_x_0:
[----:B------:R-:W-:-:S00]  /*0380*/  BRA `(.L_x_0) ;  /* 0xfffffffc00fc7947 */ /* 0x000fc0000383ffff */
[----:B------:R-:W-:-:S00]  /*0390*/  NOP ;  /* 0x0000000000007918 */ /* 0x000fc00000000000 */
        /* <DEDUP_REMOVED lines=14> */
.L_x_1:


//--------------------- .nv.global.init           --------------------------
	.section	.nv.global.init,"aw",@progbits
.nv.global.init:
	.type		_$_str,@object
	.size		_$_str,(_$_str_$_2 - _$_str)
_$_str:
        /*0000*/ 	.byte	0x5f, 0x5f, 0x43, 0x55, 0x44, 0x41, 0x5f, 0x46, 0x54, 0x5a, 0x00
	.type		_$_str_$_2,@object
	.size		_$_str_$_2,(.L_1 - _$_str_$_2)
_$_str_$_2:
        /*000b*/ 	.byte	0x5f, 0x5f, 0x43, 0x55, 0x44, 0x41, 0x5f, 0x50, 0x52, 0x45, 0x43, 0x5f, 0x53, 0x51, 0x52, 0x54
        /*001b*/ 	.byte	0x00
.L_1:


//--------------------- .nv.constant0.triton_poi_fused__native_batch_norm_legit_no_training_convolution_relu_21 --------------------------
	.section	.nv.constant0.triton_poi_fused__native_batch_norm_legit_no_training_convolution_relu_21,"a",@progbits
	.sectionflags	@""
	.align	4
.nv.constant0.triton_poi_fused__native_batch_norm_legit_no_training_convolution_relu_21:
	.zero		588
